//
// Generated by NVIDIA NVVM Compiler
//
// Compiler Build ID: CL-36424714
// Cuda compilation tools, release 13.0, V13.0.88
// Based on NVVM 20.0.0
//

.version 9.0
.target sm_100
.address_size 64

	// .globl	_Z19aproximateValuesGPUPfS_S_i

.visible .entry _Z19aproximateValuesGPUPfS_S_i(
	.param .u64 .ptr .align 1 _Z19aproximateValuesGPUPfS_S_i_param_0,
	.param .u64 .ptr .align 1 _Z19aproximateValuesGPUPfS_S_i_param_1,
	.param .u64 .ptr .align 1 _Z19aproximateValuesGPUPfS_S_i_param_2,
	.param .u32 _Z19aproximateValuesGPUPfS_S_i_param_3
)
{
	.reg .pred 	%p<3>;
	.reg .b32 	%r<16>;
	.reg .b32 	%f<83>;
	.reg .b64 	%rd<19>;

	ld.param.u64 	%rd5, [_Z19aproximateValuesGPUPfS_S_i_param_0];
	ld.param.u64 	%rd6, [_Z19aproximateValuesGPUPfS_S_i_param_1];
	ld.param.u64 	%rd7, [_Z19aproximateValuesGPUPfS_S_i_param_2];
	ld.param.u32 	%r2, [_Z19aproximateValuesGPUPfS_S_i_param_3];
	mov.u32 	%r3, %ntid.x;
	mov.u32 	%r4, %ctaid.x;
	mov.u32 	%r5, %tid.x;
	mad.lo.s32 	%r1, %r3, %r4, %r5;
	setp.gt.u32 	%p1, %r1, 49999;
	@%p1 bra 	$L__BB0_4;
	cvta.to.global.u64 	%rd9, %rd6;
	mul.wide.u32 	%rd10, %r1, 4;
	add.s64 	%rd11, %rd9, %rd10;
	ld.global.f32 	%f1, [%rd11];
	mul.lo.s32 	%r6, %r2, %r2;
	shl.b32 	%r7, %r6, 1;
	cvt.rn.f32.s32 	%f2, %r7;
	add.s64 	%rd1, %rd9, 8;
	cvta.to.global.u64 	%rd12, %rd5;
	add.s64 	%rd2, %rd12, 12;
	mov.f32 	%f81, 0f00000000;
	mov.b64 	%rd18, 0;
	mov.f32 	%f82, %f81;
$L__BB0_2:
	add.s64 	%rd13, %rd1, %rd18;
	ld.global.f32 	%f8, [%rd13+-8];
	sub.f32 	%f9, %f1, %f8;
	neg.f32 	%f10, %f9;
	mul.f32 	%f11, %f9, %f10;
	div.rn.f32 	%f12, %f11, %f2;
	fma.rn.f32 	%f13, %f12, 0f3BBB989D, 0f3F000000;
	cvt.sat.f32.f32 	%f14, %f13;
	mov.f32 	%f15, 0f4B400001;
	mov.f32 	%f16, 0f437C0000;
	fma.rm.f32 	%f17, %f14, %f16, %f15;
	add.f32 	%f18, %f17, 0fCB40007F;
	neg.f32 	%f19, %f18;
	fma.rn.f32 	%f20, %f12, 0f3FB8AA3B, %f19;
	fma.rn.f32 	%f21, %f12, 0f32A57060, %f20;
	mov.b32 	%r8, %f17;
	shl.b32 	%r9, %r8, 23;
	mov.b32 	%f22, %r9;
	ex2.approx.ftz.f32 	%f23, %f21;
	mul.f32 	%f24, %f23, %f22;
	add.s64 	%rd14, %rd2, %rd18;
	ld.global.f32 	%f25, [%rd14+-12];
	fma.rn.f32 	%f26, %f25, %f24, %f82;
	add.f32 	%f27, %f81, %f24;
	ld.global.f32 	%f28, [%rd13+-4];
	sub.f32 	%f29, %f1, %f28;
	neg.f32 	%f30, %f29;
	mul.f32 	%f31, %f29, %f30;
	div.rn.f32 	%f32, %f31, %f2;
	fma.rn.f32 	%f33, %f32, 0f3BBB989D, 0f3F000000;
	cvt.sat.f32.f32 	%f34, %f33;
	fma.rm.f32 	%f35, %f34, %f16, %f15;
	add.f32 	%f36, %f35, 0fCB40007F;
	neg.f32 	%f37, %f36;
	fma.rn.f32 	%f38, %f32, 0f3FB8AA3B, %f37;
	fma.rn.f32 	%f39, %f32, 0f32A57060, %f38;
	mov.b32 	%r10, %f35;
	shl.b32 	%r11, %r10, 23;
	mov.b32 	%f40, %r11;
	ex2.approx.ftz.f32 	%f41, %f39;
	mul.f32 	%f42, %f41, %f40;
	ld.global.f32 	%f43, [%rd14+-8];
	fma.rn.f32 	%f44, %f43, %f42, %f26;
	add.f32 	%f45, %f27, %f42;
	ld.global.f32 	%f46, [%rd13];
	sub.f32 	%f47, %f1, %f46;
	neg.f32 	%f48, %f47;
	mul.f32 	%f49, %f47, %f48;
	div.rn.f32 	%f50, %f49, %f2;
	fma.rn.f32 	%f51, %f50, 0f3BBB989D, 0f3F000000;
	cvt.sat.f32.f32 	%f52, %f51;
	fma.rm.f32 	%f53, %f52, %f16, %f15;
	add.f32 	%f54, %f53, 0fCB40007F;
	neg.f32 	%f55, %f54;
	fma.rn.f32 	%f56, %f50, 0f3FB8AA3B, %f55;
	fma.rn.f32 	%f57, %f50, 0f32A57060, %f56;
	mov.b32 	%r12, %f53;
	shl.b32 	%r13, %r12, 23;
	mov.b32 	%f58, %r13;
	ex2.approx.ftz.f32 	%f59, %f57;
	mul.f32 	%f60, %f59, %f58;
	ld.global.f32 	%f61, [%rd14+-4];
	fma.rn.f32 	%f62, %f61, %f60, %f44;
	add.f32 	%f63, %f45, %f60;
	ld.global.f32 	%f64, [%rd13+4];
	sub.f32 	%f65, %f1, %f64;
	neg.f32 	%f66, %f65;
	mul.f32 	%f67, %f65, %f66;
	div.rn.f32 	%f68, %f67, %f2;
	fma.rn.f32 	%f69, %f68, 0f3BBB989D, 0f3F000000;
	cvt.sat.f32.f32 	%f70, %f69;
	fma.rm.f32 	%f71, %f70, %f16, %f15;
	add.f32 	%f72, %f71, 0fCB40007F;
	neg.f32 	%f73, %f72;
	fma.rn.f32 	%f74, %f68, 0f3FB8AA3B, %f73;
	fma.rn.f32 	%f75, %f68, 0f32A57060, %f74;
	mov.b32 	%r14, %f71;
	shl.b32 	%r15, %r14, 23;
	mov.b32 	%f76, %r15;
	ex2.approx.ftz.f32 	%f77, %f75;
	mul.f32 	%f78, %f77, %f76;
	ld.global.f32 	%f79, [%rd14];
	fma.rn.f32 	%f82, %f79, %f78, %f62;
	add.f32 	%f81, %f63, %f78;
	add.s64 	%rd18, %rd18, 16;
	setp.ne.s64 	%p2, %rd18, 200000;
	@%p2 bra 	$L__BB0_2;
	div.rn.f32 	%f80, %f82, %f81;
	cvta.to.global.u64 	%rd15, %rd7;
	add.s64 	%rd17, %rd15, %rd10;
	st.global.f32 	[%rd17], %f80;
$L__BB0_4:
	ret;

}


// ===== COMPILED SASS (sm_100) =====

	.target	sm_100

	.elftype	@"ET_EXEC"


//--------------------- .note.nv.tkinfo           --------------------------
	.section	.note.nv.tkinfo,"",@"SHT_NOTE"
	.sectionflags	@"SHF_NOTE_NV_TKINFO"
	.tkinfo
        /*0018*/ 	.word	0x00000002
        /*0030*/ 	.string	""
        /*0030*/ 	.string	"ptxas"
        /*0030*/ 	.string	"Cuda compilation tools, release 13.0, V13.0.88"
        /*0030*/ 	.string	"Build cuda_13.0.r13.0/compiler.36424714_0"
        /*0030*/ 	.string	"-arch sm_100 -m 64 "



//--------------------- .note.nv.cuinfo           --------------------------
	.section	.note.nv.cuinfo,"",@"SHT_NOTE"
	.sectionflags	@"SHF_NOTE_NV_CUINFO"
        /*0018*/ 	.short	0x0002
        /*001a*/ 	.short	0x0064
        /*001c*/ 	.short	0x0082
	.zero		2


//--------------------- .nv.info                  --------------------------
	.section	.nv.info,"",@"SHT_CUDA_INFO"
	.align	4


	//----- nvinfo : EIATTR_REGCOUNT
	.align		4
        /*0000*/ 	.byte	0x04, 0x2f
        /*0002*/ 	.short	(.L_1 - .L_0)
	.align		4
.L_0:
        /*0004*/ 	.word	index@(_Z19aproximateValuesGPUPfS_S_i)
        /*0008*/ 	.word	0x00000017


	//----- nvinfo : EIATTR_FRAME_SIZE
	.align		4
.L_1:
        /*000c*/ 	.byte	0x04, 0x11
        /*000e*/ 	.short	(.L_3 - .L_2)
	.align		4
.L_2:
        /*0010*/ 	.word	index@($__internal_0_$__cuda_sm3x_div_rn_noftz_f32_slowpath)
        /*0014*/ 	.word	0x00000000


	//----- nvinfo : EIATTR_FRAME_SIZE
	.align		4
.L_3:
        /*0018*/ 	.byte	0x04, 0x11
        /*001a*/ 	.short	(.L_5 - .L_4)
	.align		4
.L_4:
        /*001c*/ 	.word	index@(_Z19aproximateValuesGPUPfS_S_i)
        /*0020*/ 	.word	0x00000000


	//----- nvinfo : EIATTR_MIN_STACK_SIZE
	.align		4
.L_5:
        /*0024*/ 	.byte	0x04, 0x12
        /*0026*/ 	.short	(.L_7 - .L_6)
	.align		4
.L_6:
        /*0028*/ 	.word	index@(_Z19aproximateValuesGPUPfS_S_i)
        /*002c*/ 	.word	0x00000000
.L_7:


//--------------------- .nv.compat                --------------------------
	.section	.nv.compat,"",@"SHT_CUDA_COMPAT_INFO"
	.align	4
        /*0000*/ 	.byte	0x02, 0x09, 0x00, 0x00, 0x02, 0x02, 0x01, 0x00, 0x02, 0x05, 0x05, 0x00, 0x03, 0x07, 0x01, 0x01
        /*0010*/ 	.byte	0x02, 0x03, 0x00, 0x00, 0x02, 0x06, 0x01, 0x00, 0x04, 0x0b, 0x08, 0x00, 0x01, 0x00, 0x00, 0x00
        /*0020*/ 	.byte	0x00, 0x00, 0x00, 0x00


//--------------------- .nv.info._Z19aproximateValuesGPUPfS_S_i --------------------------
	.section	.nv.info._Z19aproximateValuesGPUPfS_S_i,"",@"SHT_CUDA_INFO"
	.sectionflags	@""
	.align	4


	//----- nvinfo : EIATTR_CUDA_API_VERSION
	.align		4
        /*0000*/ 	.byte	0x04, 0x37
        /*0002*/ 	.short	(.L_9 - .L_8)
.L_8:
        /*0004*/ 	.word	0x00000082


	//----- nvinfo : EIATTR_KPARAM_INFO
	.align		4
.L_9:
        /*0008*/ 	.byte	0x04, 0x17
        /*000a*/ 	.short	(.L_11 - .L_10)
.L_10:
        /*000c*/ 	.word	0x00000000
        /*0010*/ 	.short	0x0003
        /*0012*/ 	.short	0x0018
        /*0014*/ 	.byte	0x00, 0xf0, 0x11, 0x00


	//----- nvinfo : EIATTR_KPARAM_INFO
	.align		4
.L_11:
        /*0018*/ 	.byte	0x04, 0x17
        /*001a*/ 	.short	(.L_13 - .L_12)
.L_12:
        /*001c*/ 	.word	0x00000000
        /*0020*/ 	.short	0x0002
        /*0022*/ 	.short	0x0010
        /*0024*/ 	.byte	0x00, 0xf5, 0x21, 0x00


	//----- nvinfo : EIATTR_KPARAM_INFO
	.align		4
.L_13:
        /*0028*/ 	.byte	0x04, 0x17
        /*002a*/ 	.short	(.L_15 - .L_14)
.L_14:
        /*002c*/ 	.word	0x00000000
        /*0030*/ 	.short	0x0001
        /*0032*/ 	.short	0x0008
        /*0034*/ 	.byte	0x00, 0xf5, 0x21, 0x00


	//----- nvinfo : EIATTR_KPARAM_INFO
	.align		4
.L_15:
        /*0038*/ 	.byte	0x04, 0x17
        /*003a*/ 	.short	(.L_17 - .L_16)
.L_16:
        /*003c*/ 	.word	0x00000000
        /*0040*/ 	.short	0x0000
        /*0042*/ 	.short	0x0000
        /*0044*/ 	.byte	0x00, 0xf5, 0x21, 0x00


	//----- nvinfo : EIATTR_SPARSE_MMA_MASK
	.align		4
.L_17:
        /*0048*/ 	.byte	0x03, 0x50
        /*004a*/ 	.short	0x0000


	//----- nvinfo : EIATTR_MAXREG_COUNT
	.align		4
        /*004c*/ 	.byte	0x03, 0x1b
        /*004e*/ 	.short	0x00ff


	//----- nvinfo : EIATTR_MERCURY_ISA_VERSION
	.align		4
        /*0050*/ 	.byte	0x03, 0x5f
        /*0052*/ 	.short	0x0101


	//----- nvinfo : EIATTR_VRC_CTA_INIT_COUNT
	.align		4
        /*0054*/ 	.byte	0x02, 0x4a
	.zero		1
	.zero		1


	//----- nvinfo : EIATTR_EXIT_INSTR_OFFSETS
	.align		4
        /*0058*/ 	.byte	0x04, 0x1c
        /*005a*/ 	.short	(.L_19 - .L_18)


	//   ....[0]....
.L_18:
        /*005c*/ 	.word	0x00000060


	//   ....[1]....
        /*0060*/ 	.word	0x00000aa0


	//----- nvinfo : EIATTR_CRS_STACK_SIZE
	.align		4
.L_19:
        /*0064*/ 	.byte	0x04, 0x1e
        /*0066*/ 	.short	(.L_21 - .L_20)
.L_20:
        /*0068*/ 	.word	0x00000000


	//----- nvinfo : EIATTR_CBANK_PARAM_SIZE
	.align		4
.L_21:
        /*006c*/ 	.byte	0x03, 0x19
        /*006e*/ 	.short	0x001c


	//----- nvinfo : EIATTR_PARAM_CBANK
	.align		4
        /*0070*/ 	.byte	0x04, 0x0a
        /*0072*/ 	.short	(.L_23 - .L_22)
	.align		4
.L_22:
        /*0074*/ 	.word	index@(.nv.constant0._Z19aproximateValuesGPUPfS_S_i)
        /*0078*/ 	.short	0x0380
        /*007a*/ 	.short	0x001c


	//----- nvinfo : EIATTR_SW_WAR
	.align		4
.L_23:
        /*007c*/ 	.byte	0x04, 0x36
        /*007e*/ 	.short	(.L_25 - .L_24)
.L_24:
        /*0080*/ 	.word	0x00000008
.L_25:


//--------------------- .nv.callgraph             --------------------------
	.section	.nv.callgraph,"",@"SHT_CUDA_CALLGRAPH"
	.align	4
	.sectionentsize	8
	.align		4
        /*0000*/ 	.word	0x00000000
	.align		4
        /*0004*/ 	.word	0xffffffff
	.align		4
        /*0008*/ 	.word	0x00000000
	.align		4
        /*000c*/ 	.word	0xfffffffe
	.align		4
        /*0010*/ 	.word	0x00000000
	.align		4
        /*0014*/ 	.word	0xfffffffd
	.align		4
        /*0018*/ 	.word	0x00000000
	.align		4
        /*001c*/ 	.word	0xfffffffc


//--------------------- .text._Z19aproximateValuesGPUPfS_S_i --------------------------
	.section	.text._Z19aproximateValuesGPUPfS_S_i,"ax",@progbits
	.align	128
        .global         _Z19aproximateValuesGPUPfS_S_i
        .type           _Z19aproximateValuesGPUPfS_S_i,@function
        .size           _Z19aproximateValuesGPUPfS_S_i,(.L_x_23 - _Z19aproximateValuesGPUPfS_S_i)
        .other          _Z19aproximateValuesGPUPfS_S_i,@"STO_CUDA_ENTRY STV_DEFAULT"
_Z19aproximateValuesGPUPfS_S_i:
.text._Z19aproximateValuesGPUPfS_S_i:
[----:B------:R-:W-:Y:S01]  /*0000*/  LDC R1, c[0x0][0x37c] ;  /* 0x0000df00ff017b82 */ /* 0x000fe20000000800 */
[----:B------:R-:W0:Y:S01]  /*0010*/  S2R R8, SR_CTAID.X ;  /* 0x0000000000087919 */ /* 0x000e220000002500 */
[----:B------:R-:W0:Y:S01]  /*0020*/  LDCU UR4, c[0x0][0x360] ;  /* 0x00006c00ff0477ac */ /* 0x000e220008000800 */
[----:B------:R-:W0:Y:S02]  /*0030*/  S2R R3, SR_TID.X ;  /* 0x0000000000037919 */ /* 0x000e240000002100 */
[----:B0-----:R-:W-:-:S05]  /*0040*/  IMAD R8, R8, UR4, R3 ;  /* 0x0000000408087c24 */ /* 0x001fca000f8e0203 */
[----:B------:R-:W-:-:S13]  /*0050*/  ISETP.GT.U32.AND P0, PT, R8, 0xc34f, PT ;  /* 0x0000c34f0800780c */ /* 0x000fda0003f04070 */
[----:B------:R-:W-:Y:S05]  /*0060*/  @P0 EXIT ;  /* 0x000000000000094d */ /* 0x000fea0003800000 */
[----:B------:R-:W0:Y:S01]  /*0070*/  LDC.64 R4, c[0x0][0x388] ;  /* 0x0000e200ff047b82 */ /* 0x000e220000000a00 */
[----:B------:R-:W1:Y:S01]  /*0080*/  LDCU.64 UR6, c[0x0][0x358] ;  /* 0x00006b00ff0677ac */ /* 0x000e620008000a00 */
[----:B------:R-:W2:Y:S01]  /*0090*/  LDCU UR4, c[0x0][0x398] ;  /* 0x00007300ff0477ac */ /* 0x000ea20008000800 */
[----:B------:R-:W3:Y:S01]  /*00a0*/  LDCU.64 UR10, c[0x0][0x388] ;  /* 0x00007100ff0a77ac */ /* 0x000ee20008000a00 */
[----:B------:R-:W4:Y:S01]  /*00b0*/  LDCU.64 UR12, c[0x0][0x380] ;  /* 0x00007000ff0c77ac */ /* 0x000f220008000a00 */
[----:B0-----:R-:W-:-:S05]  /*00c0*/  IMAD.WIDE.U32 R4, R8, 0x4, R4 ;  /* 0x0000000408047825 */ /* 0x001fca00078e0004 */
[----:B-1----:R0:W5:Y:S01]  /*00d0*/  LDG.E R9, desc[UR6][R4.64] ;  /* 0x0000000604097981 */ /* 0x002162000c1e1900 */
[----:B--2---:R-:W-:Y:S01]  /*00e0*/  UIMAD UR4, UR4, UR4, URZ ;  /* 0x00000004040472a4 */ /* 0x004fe2000f8e02ff */
[----:B------:R-:W-:Y:S01]  /*00f0*/  HFMA2 R11, -RZ, RZ, 0, 0 ;  /* 0x00000000ff0b7431 */ /* 0x000fe200000001ff */
[----:B------:R-:W-:Y:S01]  /*0100*/  MOV R0, RZ ;  /* 0x000000ff00007202 */ /* 0x000fe20000000f00 */
[----:B------:R-:W-:Y:S01]  /*0110*/  UMOV UR5, URZ ;  /* 0x000000ff00057c82 */ /* 0x000fe20008000000 */
[----:B------:R-:W-:-:S06]  /*0120*/  USHF.L.U32 UR4, UR4, 0x1, URZ ;  /* 0x0000000104047899 */ /* 0x000fcc00080006ff */
[----:B------:R-:W-:Y:S01]  /*0130*/  I2FP.F32.S32 R3, UR4 ;  /* 0x0000000400037c45 */ /* 0x000fe20008201400 */
[----:B0--34-:R-:W-:-:S06]  /*0140*/  UMOV UR4, URZ ;  /* 0x000000ff00047c82 */ /* 0x019fcc0008000000 */
.L_x_8:
[----:B------:R-:W-:-:S04]  /*0150*/  UIADD3 UR8, UP0, UP1, UR4, 0x8, UR10 ;  /* 0x0000000804087890 */ /* 0x000fc8000f91e00a */
[----:B------:R-:W-:Y:S02]  /*0160*/  UIADD3.X UR9, UPT, UPT, UR5, UR11, URZ, UP0, UP1 ;  /* 0x0000000b05097290 */ /* 0x000fe400087e24ff */
[----:B------:R-:W-:-:S04]  /*0170*/  MOV R6, UR8 ;  /* 0x0000000800067c02 */ /* 0x000fc80008000f00 */
[----:B------:R-:W-:-:S05]  /*0180*/  MOV R7, UR9 ;  /* 0x0000000900077c02 */ /* 0x000fca0008000f00 */
[----:B------:R-:W2:Y:S01]  /*0190*/  LDG.E R2, desc[UR6][R6.64+-0x8] ;  /* 0xfffff80606027981 */ /* 0x000ea2000c1e1900 */
[----:B------:R-:W0:Y:S01]  /*01a0*/  MUFU.RCP R4, R3 ;  /* 0x0000000300047308 */ /* 0x000e220000001000 */
[----:B------:R-:W-:Y:S01]  /*01b0*/  BSSY.RECONVERGENT B0, `(.L_x_0) ;  /* 0x000000d000007945 */ /* 0x000fe20003800200 */
[----:B0-----:R-:W-:-:S04]  /*01c0*/  FFMA R5, -R3, R4, 1 ;  /* 0x3f80000003057423 */ /* 0x001fc80000000104 */
[----:B------:R-:W-:Y:S01]  /*01d0*/  FFMA R5, R4, R5, R4 ;  /* 0x0000000504057223 */ /* 0x000fe20000000004 */
[----:B--2--5:R-:W-:-:S04]  /*01e0*/  FADD R2, R9, -R2 ;  /* 0x8000000209027221 */ /* 0x024fc80000000000 */
[----:B------:R-:W-:-:S04]  /*01f0*/  FMUL R2, R2, -R2 ;  /* 0x8000000202027220 */ /* 0x000fc80000400000 */
[----:B------:R-:W0:Y:S01]  /*0200*/  FCHK P0, R2, R3 ;  /* 0x0000000302007302 */ /* 0x000e220000000000 */
[----:B------:R-:W-:-:S04]  /*0210*/  FFMA R4, R2, R5, RZ ;  /* 0x0000000502047223 */ /* 0x000fc800000000ff */
[----:B------:R-:W-:-:S04]  /*0220*/  FFMA R10, -R3, R4, R2 ;  /* 0x00000004030a7223 */ /* 0x000fc80000000102 */
[----:B------:R-:W-:Y:S01]  /*0230*/  FFMA R10, R5, R10, R4 ;  /* 0x0000000a050a7223 */ /* 0x000fe20000000004 */
[----:B0-----:R-:W-:Y:S06]  /*0240*/  @!P0 BRA `(.L_x_1) ;  /* 0x00000000000c8947 */ /* 0x001fec0003800000 */
[----:B------:R-:W-:-:S07]  /*0250*/  MOV R12, 0x270 ;  /* 0x00000270000c7802 */ /* 0x000fce0000000f00 */
[----:B------:R-:W-:Y:S05]  /*0260*/  CALL.REL.NOINC `($__internal_0_$__cuda_sm3x_div_rn_noftz_f32_slowpath) ;  /* 0x0000000800107944 */ /* 0x000fea0003c00000 */
[----:B------:R-:W-:-:S07]  /*0270*/  IMAD.MOV.U32 R10, RZ, RZ, R2 ;  /* 0x000000ffff0a7224 */ /* 0x000fce00078e0002 */
.L_x_1:
[----:B------:R-:W-:Y:S05]  /*0280*/  BSYNC.RECONVERGENT B0 ;  /* 0x0000000000007941 */ /* 0x000fea0003800200 */
.L_x_0:
[----:B------:R-:W2:Y:S01]  /*0290*/  LDG.E R14, desc[UR6][R6.64+-0x4] ;  /* 0xfffffc06060e7981 */ /* 0x000ea2000c1e1900 */
[----:B------:R-:W-:-:S04]  /*02a0*/  UIADD3 UR8, UP0, UP1, UR4, 0xc, UR12 ;  /* 0x0000000c04087890 */ /* 0x000fc8000f91e00c */
[----:B------:R-:W-:Y:S02]  /*02b0*/  UIADD3.X UR9, UPT, UPT, UR5, UR13, URZ, UP0, UP1 ;  /* 0x0000000d05097290 */ /* 0x000fe400087e24ff */
[----:B------:R-:W-:-:S04]  /*02c0*/  MOV R4, UR8 ;  /* 0x0000000800047c02 */ /* 0x000fc80008000f00 */
[----:B------:R-:W-:-:S05]  /*02d0*/  MOV R5, UR9 ;  /* 0x0000000900057c02 */ /* 0x000fca0008000f00 */
[----:B------:R-:W3:Y:S01]  /*02e0*/  LDG.E R13, desc[UR6][R4.64+-0xc] ;  /* 0xfffff406040d7981 */ /* 0x000ee2000c1e1900 */
[----:B------:R-:W-:Y:S01]  /*02f0*/  HFMA2 R15, -RZ, RZ, 0.96630859375, -0.0022525787353515625 ;  /* 0x3bbb989dff0f7431 */ /* 0x000fe200000001ff */
[----:B------:R-:W-:-:S04]  /*0300*/  MOV R17, 0x437c0000 ;  /* 0x437c000000117802 */ /* 0x000fc80000000f00 */
[----:B------:R-:W-:-:S04]  /*0310*/  FFMA.SAT R2, R10, R15, 0.5 ;  /* 0x3f0000000a027423 */ /* 0x000fc8000000200f */
[----:B------:R-:W-:-:S04]  /*0320*/  FFMA.RM R12, R2, R17, 12582913 ;  /* 0x4b400001020c7423 */ /* 0x000fc80000004011 */
[----:B------:R-:W-:Y:S01]  /*0330*/  FADD R15, R12, -12583039 ;  /* 0xcb40007f0c0f7421 */ /* 0x000fe20000000000 */
[----:B------:R-:W0:Y:S03]  /*0340*/  MUFU.RCP R2, R3 ;  /* 0x0000000300027308 */ /* 0x000e260000001000 */
[----:B------:R-:W-:-:S04]  /*0350*/  FFMA R15, R10, 1.4426950216293334961, -R15 ;  /* 0x3fb8aa3b0a0f7823 */ /* 0x000fc8000000080f */
[----:B------:R-:W-:-:S06]  /*0360*/  FFMA R15, R10, 1.925963033500011079e-08, R15 ;  /* 0x32a570600a0f7823 */ /* 0x000fcc000000000f */
[----:B------:R-:W1:Y:S01]  /*0370*/  MUFU.EX2 R15, R15 ;  /* 0x0000000f000f7308 */ /* 0x000e620000000800 */
[----:B0-----:R-:W-:Y:S01]  /*0380*/  FFMA R17, -R3, R2, 1 ;  /* 0x3f80000003117423 */ /* 0x001fe20000000102 */
[----:B------:R-:W-:-:S03]  /*0390*/  IMAD.SHL.U32 R12, R12, 0x800000, RZ ;  /* 0x008000000c0c7824 */ /* 0x000fc600078e00ff */
[----:B------:R-:W-:Y:S01]  /*03a0*/  FFMA R2, R2, R17, R2 ;  /* 0x0000001102027223 */ /* 0x000fe20000000002 */
[----:B------:R-:W-:Y:S01]  /*03b0*/  BSSY.RECONVERGENT B0, `(.L_x_2) ;  /* 0x000000e000007945 */ /* 0x000fe20003800200 */
[----:B-1----:R-:W-:-:S04]  /*03c0*/  FMUL R17, R12, R15 ;  /* 0x0000000f0c117220 */ /* 0x002fc80000400000 */
[----:B------:R-:W-:Y:S01]  /*03d0*/  FADD R11, R17, R11 ;  /* 0x0000000b110b7221 */ /* 0x000fe20000000000 */
[----:B--2---:R-:W-:-:S04]  /*03e0*/  FADD R14, R9, -R14 ;  /* 0x8000000e090e7221 */ /* 0x004fc80000000000 */
[----:B------:R-:W-:-:S04]  /*03f0*/  FMUL R14, R14, -R14 ;  /* 0x8000000e0e0e7220 */ /* 0x000fc80000400000 */
[----:B------:R-:W0:Y:S01]  /*0400*/  FCHK P0, R14, R3 ;  /* 0x000000030e007302 */ /* 0x000e220000000000 */
[----:B------:R-:W-:-:S04]  /*0410*/  FFMA R19, R2, R14, RZ ;  /* 0x0000000e02137223 */ /* 0x000fc800000000ff */
[----:B------:R-:W-:Y:S01]  /*0420*/  FFMA R12, -R3, R19, R14 ;  /* 0x00000013030c7223 */ /* 0x000fe2000000010e */
[----:B---3--:R-:W-:-:S03]  /*0430*/  FFMA R10, R17, R13, R0 ;  /* 0x0000000d110a7223 */ /* 0x008fc60000000000 */
[----:B------:R-:W-:Y:S01]  /*0440*/  FFMA R2, R2, R12, R19 ;  /* 0x0000000c02027223 */ /* 0x000fe20000000013 */
[----:B0-----:R-:W-:Y:S06]  /*0450*/  @!P0 BRA `(.L_x_3) ;  /* 0x00000000000c8947 */ /* 0x001fec0003800000 */
[----:B------:R-:W-:Y:S02]  /*0460*/  MOV R2, R14 ;  /* 0x0000000e00027202 */ /* 0x000fe40000000f00 */
[----:B------:R-:W-:-:S07]  /*0470*/  MOV R12, 0x490 ;  /* 0x00000490000c7802 */ /* 0x000fce0000000f00 */
[----:B------:R-:W-:Y:S05]  /*0480*/  CALL.REL.NOINC `($__internal_0_$__cuda_sm3x_div_rn_noftz_f32_slowpath) ;  /* 0x0000000400887944 */ /* 0x000fea0003c00000 */
.L_x_3:
[----:B------:R-:W-:Y:S05]  /*0490*/  BSYNC.RECONVERGENT B0 ;  /* 0x0000000000007941 */ /* 0x000fea0003800200 */
.L_x_2:
[----:B------:R-:W2:Y:S04]  /*04a0*/  LDG.E R14, desc[UR6][R6.64] ;  /* 0x00000006060e7981 */ /* 0x000ea8000c1e1900 */
[----:B------:R-:W3:Y:S01]  /*04b0*/  LDG.E R13, desc[UR6][R4.64+-0x8] ;  /* 0xfffff806040d7981 */ /* 0x000ee2000c1e1900 */
[----:B------:R-:W-:Y:S01]  /*04c0*/  HFMA2 R15, -RZ, RZ, 0.96630859375, -0.0022525787353515625 ;  /* 0x3bbb989dff0f7431 */ /* 0x000fe200000001ff */
[----:B------:R-:W-:Y:S01]  /*04d0*/  MOV R17, 0x437c0000 ;  /* 0x437c000000117802 */ /* 0x000fe20000000f00 */
[----:B------:R-:W-:Y:S03]  /*04e0*/  BSSY.RECONVERGENT B0, `(.L_x_4) ;  /* 0x0000019000007945 */ /* 0x000fe60003800200 */
[----:B------:R-:W-:-:S04]  /*04f0*/  FFMA.SAT R0, R2, R15, 0.5 ;  /* 0x3f00000002007423 */ /* 0x000fc8000000200f */
[----:B------:R-:W-:Y:S02]  /*0500*/  FFMA.RM R12, R0, R17, 12582913 ;  /* 0x4b400001000c7423 */ /* 0x000fe40000004011 */
[----:B------:R-:W0:Y:S02]  /*0510*/  MUFU.RCP R0, R3 ;  /* 0x0000000300007308 */ /* 0x000e240000001000 */
[C---:B------:R-:W-:Y:S01]  /*0520*/  FADD R15, R12.reuse, -12583039 ;  /* 0xcb40007f0c0f7421 */ /* 0x040fe20000000000 */
[----:B------:R-:W-:-:S03]  /*0530*/  SHF.L.U32 R12, R12, 0x17, RZ ;  /* 0x000000170c0c7819 */ /* 0x000fc600000006ff */
[----:B------:R-:W-:-:S04]  /*0540*/  FFMA R15, R2, 1.4426950216293334961, -R15 ;  /* 0x3fb8aa3b020f7823 */ /* 0x000fc8000000080f */
[----:B------:R-:W-:-:S06]  /*0550*/  FFMA R15, R2, 1.925963033500011079e-08, R15 ;  /* 0x32a57060020f7823 */ /* 0x000fcc000000000f */
[----:B------:R-:W1:Y:S01]  /*0560*/  MUFU.EX2 R15, R15 ;  /* 0x0000000f000f7308 */ /* 0x000e620000000800 */
[----:B0-----:R-:W-:-:S04]  /*0570*/  FFMA R17, -R3, R0, 1 ;  /* 0x3f80000003117423 */ /* 0x001fc80000000100 */
[----:B------:R-:W-:Y:S01]  /*0580*/  FFMA R0, R0, R17, R0 ;  /* 0x0000001100007223 */ /* 0x000fe20000000000 */
[----:B-1----:R-:W-:-:S04]  /*0590*/  FMUL R17, R12, R15 ;  /* 0x0000000f0c117220 */ /* 0x002fc80000400000 */
[----:B------:R-:W-:Y:S01]  /*05a0*/  FADD R11, R11, R17 ;  /* 0x000000110b0b7221 */ /* 0x000fe20000000000 */
[----:B--2---:R-:W-:-:S04]  /*05b0*/  FADD R14, R9, -R14 ;  /* 0x8000000e090e7221 */ /* 0x004fc80000000000 */
[----:B------:R-:W-:Y:S01]  /*05c0*/  FMUL R14, R14, -R14 ;  /* 0x8000000e0e0e7220 */ /* 0x000fe20000400000 */
[----:B---3--:R-:W-:-:S03]  /*05d0*/  FFMA R10, R17, R13, R10 ;  /* 0x0000000d110a7223 */ /* 0x008fc6000000000a */
[----:B------:R-:W0:Y:S01]  /*05e0*/  FCHK P0, R14, R3 ;  /* 0x000000030e007302 */ /* 0x000e220000000000 */
[----:B------:R-:W-:-:S04]  /*05f0*/  FFMA R19, R0, R14, RZ ;  /* 0x0000000e00137223 */ /* 0x000fc800000000ff */
[----:B------:R-:W-:-:S04]  /*0600*/  FFMA R2, -R3, R19, R14 ;  /* 0x0000001303027223 */ /* 0x000fc8000000010e */
[----:B------:R-:W-:Y:S01]  /*0610*/  FFMA R0, R0, R2, R19 ;  /* 0x0000000200007223 */ /* 0x000fe20000000013 */
[----:B0-----:R-:W-:Y:S06]  /*0620*/  @!P0 BRA `(.L_x_5) ;  /* 0x0000000000108947 */ /* 0x001fec0003800000 */
[----:B------:R-:W-:Y:S01]  /*0630*/  IMAD.MOV.U32 R2, RZ, RZ, R14 ;  /* 0x000000ffff027224 */ /* 0x000fe200078e000e */
[----:B------:R-:W-:-:S07]  /*0640*/  MOV R12, 0x660 ;  /* 0x00000660000c7802 */ /* 0x000fce0000000f00 */
[----:B------:R-:W-:Y:S05]  /*0650*/  CALL.REL.NOINC `($__internal_0_$__cuda_sm3x_div_rn_noftz_f32_slowpath) ;  /* 0x0000000400147944 */ /* 0x000fea0003c00000 */
[----:B------:R-:W-:-:S07]  /*0660*/  MOV R0, R2 ;  /* 0x0000000200007202 */ /* 0x000fce0000000f00 */
.L_x_5:
[----:B------:R-:W-:Y:S05]  /*0670*/  BSYNC.RECONVERGENT B0 ;  /* 0x0000000000007941 */ /* 0x000fea0003800200 */
.L_x_4:
[----:B------:R0:W2:Y:S04]  /*0680*/  LDG.E R6, desc[UR6][R6.64+0x4] ;  /* 0x0000040606067981 */ /* 0x0000a8000c1e1900 */
[----:B------:R-:W3:Y:S01]  /*0690*/  LDG.E R12, desc[UR6][R4.64+-0x4] ;  /* 0xfffffc06040c7981 */ /* 0x000ee2000c1e1900 */
[----:B------:R-:W-:Y:S01]  /*06a0*/  HFMA2 R13, -RZ, RZ, 0.96630859375, -0.0022525787353515625 ;  /* 0x3bbb989dff0d7431 */ /* 0x000fe200000001ff */
[----:B------:R-:W-:Y:S01]  /*06b0*/  MOV R15, 0x437c0000 ;  /* 0x437c0000000f7802 */ /* 0x000fe20000000f00 */
[----:B------:R-:W0:Y:S01]  /*06c0*/  MUFU.RCP R14, R3 ;  /* 0x00000003000e7308 */ /* 0x000e220000001000 */
[----:B------:R-:W-:Y:S02]  /*06d0*/  BSSY.RECONVERGENT B0, `(.L_x_6) ;  /* 0x0000018000007945 */ /* 0x000fe40003800200 */
[----:B------:R-:W-:-:S04]  /*06e0*/  FFMA.SAT R2, R0, R13, 0.5 ;  /* 0x3f00000000027423 */ /* 0x000fc8000000200d */
[----:B------:R-:W-:-:S04]  /*06f0*/  FFMA.RM R2, R2, R15, 12582913 ;  /* 0x4b40000102027423 */ /* 0x000fc8000000400f */
[C---:B------:R-:W-:Y:S01]  /*0700*/  FADD R13, R2.reuse, -12583039 ;  /* 0xcb40007f020d7421 */ /* 0x040fe20000000000 */
[----:B0-----:R-:W-:Y:S01]  /*0710*/  FFMA R7, -R3, R14, 1 ;  /* 0x3f80000003077423 */ /* 0x001fe2000000010e */
[----:B------:R-:W-:Y:S02]  /*0720*/  SHF.L.U32 R2, R2, 0x17, RZ ;  /* 0x0000001702027819 */ /* 0x000fe400000006ff */
[----:B------:R-:W-:-:S04]  /*0730*/  FFMA R13, R0, 1.4426950216293334961, -R13 ;  /* 0x3fb8aa3b000d7823 */ /* 0x000fc8000000080d */
[----:B------:R-:W-:Y:S01]  /*0740*/  FFMA R13, R0, 1.925963033500011079e-08, R13 ;  /* 0x32a57060000d7823 */ /* 0x000fe2000000000d */
[----:B------:R-:W-:-:S05]  /*0750*/  FFMA R0, R14, R7, R14 ;  /* 0x000000070e007223 */ /* 0x000fca000000000e */
[----:B------:R-:W0:Y:S02]  /*0760*/  MUFU.EX2 R13, R13 ;  /* 0x0000000d000d7308 */ /* 0x000e240000000800 */
[----:B0-----:R-:W-:-:S04]  /*0770*/  FMUL R7, R2, R13 ;  /* 0x0000000d02077220 */ /* 0x001fc80000400000 */
        /* <DEDUP_REMOVED lines=13> */
.L_x_7:
[----:B------:R-:W-:Y:S05]  /*0850*/  BSYNC.RECONVERGENT B0 ;  /* 0x0000000000007941 */ /* 0x000fea0003800200 */
.L_x_6:
[----:B------:R0:W2:Y:S01]  /*0860*/  LDG.E R4, desc[UR6][R4.64] ;  /* 0x0000000604047981 */ /* 0x0000a2000c1e1900 */
[----:B------:R-:W-:Y:S01]  /*0870*/  HFMA2 R7, -RZ, RZ, 0.96630859375, -0.0022525787353515625 ;  /* 0x3bbb989dff077431 */ /* 0x000fe200000001ff */
[----:B------:R-:W-:Y:S01]  /*0880*/  MOV R13, 0x437c0000 ;  /* 0x437c0000000d7802 */ /* 0x000fe20000000f00 */
[----:B------:R-:W-:-:S04]  /*0890*/  UIADD3 UR4, UP0, UPT, UR4, 0x10, URZ ;  /* 0x0000001004047890 */ /* 0x000fc8000ff1e0ff */
[----:B------:R-:W-:Y:S02]  /*08a0*/  UIADD3.X UR5, UPT, UPT, URZ, UR5, URZ, UP0, !UPT ;  /* 0x00000005ff057290 */ /* 0x000fe400087fe4ff */
[----:B------:R-:W-:Y:S01]  /*08b0*/  UISETP.NE.U32.AND UP0, UPT, UR4, 0x30d40, UPT ;  /* 0x00030d400400788c */ /* 0x000fe2000bf05070 */
[----:B------:R-:W-:-:S03]  /*08c0*/  FFMA.SAT R2, R0, R7, 0.5 ;  /* 0x3f00000000027423 */ /* 0x000fc60000002007 */
[----:B------:R-:W-:Y:S01]  /*08d0*/  UISETP.NE.AND.EX UP0, UPT, UR5, URZ, UPT, UP0 ;  /* 0x000000ff0500728c */ /* 0x000fe2000bf05300 */
[----:B------:R-:W-:-:S04]  /*08e0*/  FFMA.RM R2, R2, R13, 12582913 ;  /* 0x4b40000102027423 */ /* 0x000fc8000000400d */
[C---:B------:R-:W-:Y:S01]  /*08f0*/  FADD R7, R2.reuse, -12583039 ;  /* 0xcb40007f02077421 */ /* 0x040fe20000000000 */
[----:B------:R-:W-:-:S03]  /*0900*/  SHF.L.U32 R2, R2, 0x17, RZ ;  /* 0x0000001702027819 */ /* 0x000fc600000006ff */
[----:B------:R-:W-:-:S04]  /*0910*/  FFMA R7, R0, 1.4426950216293334961, -R7 ;  /* 0x3fb8aa3b00077823 */ /* 0x000fc80000000807 */
[----:B------:R-:W-:-:S06]  /*0920*/  FFMA R7, R0, 1.925963033500011079e-08, R7 ;  /* 0x32a5706000077823 */ /* 0x000fcc0000000007 */
[----:B------:R-:W0:Y:S02]  /*0930*/  MUFU.EX2 R7, R7 ;  /* 0x0000000700077308 */ /* 0x000e240000000800 */
[----:B0-----:R-:W-:-:S04]  /*0940*/  FMUL R5, R2, R7 ;  /* 0x0000000702057220 */ /* 0x001fc80000400000 */
[----:B------:R-:W-:Y:S01]  /*0950*/  FADD R11, R11, R5 ;  /* 0x000000050b0b7221 */ /* 0x000fe20000000000 */
[----:B--2---:R-:W-:Y:S01]  /*0960*/  FFMA R0, R5, R4, R10 ;  /* 0x0000000405007223 */ /* 0x004fe2000000000a */
[----:B------:R-:W-:Y:S06]  /*0970*/  BRA.U UP0, `(.L_x_8) ;  /* 0xfffffff500f47547 */ /* 0x000fec000b83ffff */
[----:B------:R-:W0:Y:S01]  /*0980*/  MUFU.RCP R2, R11 ;  /* 0x0000000b00027308 */ /* 0x000e220000001000 */
[----:B------:R-:W-:Y:S07]  /*0990*/  BSSY.RECONVERGENT B0, `(.L_x_9) ;  /* 0x000000d000007945 */ /* 0x000fee0003800200 */
[----:B------:R-:W1:Y:S01]  /*09a0*/  FCHK P0, R0, R11 ;  /* 0x0000000b00007302 */ /* 0x000e620000000000 */
[----:B0-----:R-:W-:-:S04]  /*09b0*/  FFMA R3, -R11, R2, 1 ;  /* 0x3f8000000b037423 */ /* 0x001fc80000000102 */
[----:B------:R-:W-:-:S04]  /*09c0*/  FFMA R3, R2, R3, R2 ;  /* 0x0000000302037223 */ /* 0x000fc80000000002 */
[----:B------:R-:W-:-:S04]  /*09d0*/  FFMA R2, R0, R3, RZ ;  /* 0x0000000300027223 */ /* 0x000fc800000000ff */
[----:B------:R-:W-:-:S04]  /*09e0*/  FFMA R4, -R11, R2, R0 ;  /* 0x000000020b047223 */ /* 0x000fc80000000100 */
[----:B------:R-:W-:Y:S01]  /*09f0*/  FFMA R5, R3, R4, R2 ;  /* 0x0000000403057223 */ /* 0x000fe20000000002 */
[----:B-1----:R-:W-:Y:S06]  /*0a00*/  @!P0 BRA `(.L_x_10) ;  /* 0x0000000000148947 */ /* 0x002fec0003800000 */
[----:B------:R-:W-:Y:S01]  /*0a10*/  IMAD.MOV.U32 R2, RZ, RZ, R0 ;  /* 0x000000ffff027224 */ /* 0x000fe200078e0000 */
[----:B------:R-:W-:Y:S02]  /*0a20*/  MOV R3, R11 ;  /* 0x0000000b00037202 */ /* 0x000fe40000000f00 */
[----:B------:R-:W-:-:S07]  /*0a30*/  MOV R12, 0xa50 ;  /* 0x00000a50000c7802 */ /* 0x000fce0000000f00 */
[----:B------:R-:W-:Y:S05]  /*0a40*/  CALL.REL.NOINC `($__internal_0_$__cuda_sm3x_div_rn_noftz_f32_slowpath) ;  /* 0x0000000000187944 */ /* 0x000fea0003c00000 */
[----:B------:R-:W-:-:S07]  /*0a50*/  MOV R5, R2 ;  /* 0x0000000200057202 */ /* 0x000fce0000000f00 */
.L_x_10:
[----:B------:R-:W-:Y:S05]  /*0a60*/  BSYNC.RECONVERGENT B0 ;  /* 0x0000000000007941 */ /* 0x000fea0003800200 */
.L_x_9:
[----:B------:R-:W0:Y:S02]  /*0a70*/  LDC.64 R2, c[0x0][0x390] ;  /* 0x0000e400ff027b82 */ /* 0x000e240000000a00 */
[----:B0-----:R-:W-:-:S05]  /*0a80*/  IMAD.WIDE.U32 R8, R8, 0x4, R2 ;  /* 0x0000000408087825 */ /* 0x001fca00078e0002 */
[----:B------:R-:W-:Y:S01]  /*0a90*/  STG.E desc[UR6][R8.64], R5 ;  /* 0x0000000508007986 */ /* 0x000fe2000c101906 */
[----:B------:R-:W-:Y:S05]  /*0aa0*/  EXIT ;  /* 0x000000000000794d */ /* 0x000fea0003800000 */
        .weak           $__internal_0_$__cuda_sm3x_div_rn_noftz_f32_slowpath
        .type           $__internal_0_$__cuda_sm3x_div_rn_noftz_f32_slowpath,@function
        .size           $__internal_0_$__cuda_sm3x_div_rn_noftz_f32_slowpath,(.L_x_23 - $__internal_0_$__cuda_sm3x_div_rn_noftz_f32_slowpath)
$__internal_0_$__cuda_sm3x_div_rn_noftz_f32_slowpath:
[--C-:B------:R-:W-:Y:S01]  /*0ab0*/  SHF.R.U32.HI R13, RZ, 0x17, R3.reuse ;  /* 0x00000017ff0d7819 */ /* 0x100fe20000011603 */
[----:B------:R-:W-:Y:S01]  /*0ac0*/  BSSY.RECONVERGENT B1, `(.L_x_11) ;  /* 0x0000063000017945 */ /* 0x000fe20003800200 */
[----:B------:R-:W-:Y:S01]  /*0ad0*/  SHF.R.U32.HI R14, RZ, 0x17, R2 ;  /* 0x00000017ff0e7819 */ /* 0x000fe20000011602 */
[----:B------:R-:W-:Y:S01]  /*0ae0*/  IMAD.MOV.U32 R15, RZ, RZ, R3 ;  /* 0x000000ffff0f7224 */ /* 0x000fe200078e0003 */
[----:B------:R-:W-:Y:S02]  /*0af0*/  LOP3.LUT R13, R13, 0xff, RZ, 0xc0, !PT ;  /* 0x000000ff0d0d7812 */ /* 0x000fe400078ec0ff */
[----:B------:R-:W-:Y:S02]  /*0b00*/  LOP3.LUT R18, R14, 0xff, RZ, 0xc0, !PT ;  /* 0x000000ff0e127812 */ /* 0x000fe400078ec0ff */
[----:B------:R-:W-:Y:S02]  /*0b10*/  IADD3 R17, PT, PT, R13, -0x1, RZ ;  /* 0xffffffff0d117810 */ /* 0x000fe40007ffe0ff */
[----:B------:R-:W-:-:S02]  /*0b20*/  IADD3 R16, PT, PT, R18, -0x1, RZ ;  /* 0xffffffff12107810 */ /* 0x000fc40007ffe0ff */
[----:B------:R-:W-:-:S04]  /*0b30*/  ISETP.GT.U32.AND P0, PT, R17, 0xfd, PT ;  /* 0x000000fd1100780c */ /* 0x000fc80003f04070 */
[----:B------:R-:W-:-:S13]  /*0b40*/  ISETP.GT.U32.OR P0, PT, R16, 0xfd, P0 ;  /* 0x000000fd1000780c */ /* 0x000fda0000704470 */
[----:B------:R-:W-:Y:S01]  /*0b50*/  @!P0 MOV R14, RZ ;  /* 0x000000ff000e8202 */ /* 0x000fe20000000f00 */
[----:B------:R-:W-:Y:S06]  /*0b60*/  @!P0 BRA `(.L_x_12) ;  /* 0x00000000005c8947 */ /* 0x000fec0003800000 */
[----:B------:R-:W-:Y:S02]  /*0b70*/  FSETP.GTU.FTZ.AND P0, PT, |R2|, +INF , PT ;  /* 0x7f8000000200780b */ /* 0x000fe40003f1c200 */
[----:B------:R-:W-:-:S04]  /*0b80*/  FSETP.GTU.FTZ.AND P1, PT, |R3|, +INF , PT ;  /* 0x7f8000000300780b */ /* 0x000fc80003f3c200 */
[----:B------:R-:W-:-:S13]  /*0b90*/  PLOP3.LUT P0, PT, P0, P1, PT, 0xf8, 0x8f ;  /* 0x00000000008f781c */ /* 0x000fda0000703f70 */
[----:B------:R-:W-:Y:S05]  /*0ba0*/  @P0 BRA `(.L_x_13) ;  /* 0x00000004004c0947 */ /* 0x000fea0003800000 */
[----:B------:R-:W-:-:S13]  /*0bb0*/  LOP3.LUT P0, RZ, R15, 0x7fffffff, R2, 0xc8, !PT ;  /* 0x7fffffff0fff7812 */ /* 0x000fda000780c802 */
[----:B------:R-:W-:Y:S05]  /*0bc0*/  @!P0 BRA `(.L_x_14) ;  /* 0x00000004003c8947 */ /* 0x000fea0003800000 */
[C---:B------:R-:W-:Y:S02]  /*0bd0*/  FSETP.NEU.FTZ.AND P2, PT, |R2|.reuse, +INF , PT ;  /* 0x7f8000000200780b */ /* 0x040fe40003f5d200 */
[----:B------:R-:W-:Y:S02]  /*0be0*/  FSETP.NEU.FTZ.AND P1, PT, |R3|, +INF , PT ;  /* 0x7f8000000300780b */ /* 0x000fe40003f3d200 */
[----:B------:R-:W-:-:S11]  /*0bf0*/  FSETP.NEU.FTZ.AND P0, PT, |R2|, +INF , PT ;  /* 0x7f8000000200780b */ /* 0x000fd60003f1d200 */
[----:B------:R-:W-:Y:S05]  /*0c00*/  @!P1 BRA !P2, `(.L_x_14) ;  /* 0x00000004002c9947 */ /* 0x000fea0005000000 */
[----:B------:R-:W-:-:S04]  /*0c10*/  LOP3.LUT P2, RZ, R2, 0x7fffffff, RZ, 0xc0, !PT ;  /* 0x7fffffff02ff7812 */ /* 0x000fc8000784c0ff */
[----:B------:R-:W-:-:S13]  /*0c20*/  PLOP3.LUT P1, PT, P1, P2, PT, 0x2f, 0xf2 ;  /* 0x0000000000f2781c */ /* 0x000fda0000f24577 */
[----:B------:R-:W-:Y:S05]  /*0c30*/  @P1 BRA `(.L_x_15) ;  /* 0x0000000400181947 */ /* 0x000fea0003800000 */
[----:B------:R-:W-:-:S04]  /*0c40*/  LOP3.LUT P1, RZ, R15, 0x7fffffff, RZ, 0xc0, !PT ;  /* 0x7fffffff0fff7812 */ /* 0x000fc8000782c0ff */
[----:B------:R-:W-:-:S13]  /*0c50*/  PLOP3.LUT P0, PT, P0, P1, PT, 0x2f, 0xf2 ;  /* 0x0000000000f2781c */ /* 0x000fda0000702577 */
[----:B------:R-:W-:Y:S05]  /*0c60*/  @P0 BRA `(.L_x_16) ;  /* 0x0000000400000947 */ /* 0x000fea0003800000 */
[----:B------:R-:W-:Y:S02]  /*0c70*/  ISETP.GE.AND P0, PT, R16, RZ, PT ;  /* 0x000000ff1000720c */ /* 0x000fe40003f06270 */
[----:B------:R-:W-:-:S11]  /*0c80*/  ISETP.GE.AND P1, PT, R17, RZ, PT ;  /* 0x000000ff1100720c */ /* 0x000fd60003f26270 */
[----:B------:R-:W-:Y:S01]  /*0c90*/  @P0 MOV R14, RZ ;  /* 0x000000ff000e0202 */ /* 0x000fe20000000f00 */
[----:B------:R-:W-:Y:S01]  /*0ca0*/  @!P0 FFMA R2, R2, 1.84467440737095516160e+19, RZ ;  /* 0x5f80000002028823 */ /* 0x000fe200000000ff */
[----:B------:R-:W-:Y:S01]  /*0cb0*/  @!P0 MOV R14, 0xffffffc0 ;  /* 0xffffffc0000e8802 */ /* 0x000fe20000000f00 */
[----:B------:R-:W-:-:S03]  /*0cc0*/  @!P1 FFMA R15, R3, 1.84467440737095516160e+19, RZ ;  /* 0x5f800000030f9823 */ /* 0x000fc600000000ff */
[----:B------:R-:W-:-:S07]  /*0cd0*/  @!P1 IADD3 R14, PT, PT, R14, 0x40, RZ ;  /* 0x000000400e0e9810 */ /* 0x000fce0007ffe0ff */
.L_x_12:
[----:B------:R-:W-:Y:S01]  /*0ce0*/  LEA R16, R13, 0xc0800000, 0x17 ;  /* 0xc08000000d107811 */ /* 0x000fe200078eb8ff */
[----:B------:R-:W-:Y:S04]  /*0cf0*/  BSSY.RECONVERGENT B2, `(.L_x_17) ;  /* 0x0000036000027945 */ /* 0x000fe80003800200 */
[----:B------:R-:W-:Y:S01]  /*0d00*/  IMAD.IADD R19, R15, 0x1, -R16 ;  /* 0x000000010f137824 */ /* 0x000fe200078e0a10 */
[----:B------:R-:W-:-:S03]  /*0d10*/  IADD3 R16, PT, PT, R18, -0x7f, RZ ;  /* 0xffffff8112107810 */ /* 0x000fc60007ffe0ff */
[----:B------:R0:W1:Y:S01]  /*0d20*/  MUFU.RCP R15, R19 ;  /* 0x00000013000f7308 */ /* 0x0000620000001000 */
[----:B------:R-:W-:Y:S01]  /*0d30*/  FADD.FTZ R17, -R19, -RZ ;  /* 0x800000ff13117221 */ /* 0x000fe20000010100 */
[C---:B------:R-:W-:Y:S01]  /*0d40*/  IMAD R2, R16.reuse, -0x800000, R2 ;  /* 0xff80000010027824 */ /* 0x040fe200078e0202 */
[----:B0-----:R-:W-:-:S04]  /*0d50*/  IADD3 R19, PT, PT, R16, 0x7f, -R13 ;  /* 0x0000007f10137810 */ /* 0x001fc80007ffe80d */
[----:B------:R-:W-:Y:S01]  /*0d60*/  IADD3 R19, PT, PT, R19, R14, RZ ;  /* 0x0000000e13137210 */ /* 0x000fe20007ffe0ff */
[----:B-1----:R-:W-:-:S04]  /*0d70*/  FFMA R18, R15, R17, 1 ;  /* 0x3f8000000f127423 */ /* 0x002fc80000000011 */
[----:B------:R-:W-:-:S04]  /*0d80*/  FFMA R15, R15, R18, R15 ;  /* 0x000000120f0f7223 */ /* 0x000fc8000000000f */
[----:B------:R-:W-:-:S04]  /*0d90*/  FFMA R18, R2, R15, RZ ;  /* 0x0000000f02127223 */ /* 0x000fc800000000ff */
[----:B------:R-:W-:-:S04]  /*0da0*/  FFMA R20, R17, R18, R2 ;  /* 0x0000001211147223 */ /* 0x000fc80000000002 */
[----:B------:R-:W-:-:S04]  /*0db0*/  FFMA R18, R15, R20, R18 ;  /* 0x000000140f127223 */ /* 0x000fc80000000012 */
[----:B------:R-:W-:-:S04]  /*0dc0*/  FFMA R17, R17, R18, R2 ;  /* 0x0000001211117223 */ /* 0x000fc80000000002 */
[----:B------:R-:W-:-:S05]  /*0dd0*/  FFMA R2, R15, R17, R18 ;  /* 0x000000110f027223 */ /* 0x000fca0000000012 */
[----:B------:R-:W-:-:S04]  /*0de0*/  SHF.R.U32.HI R13, RZ, 0x17, R2 ;  /* 0x00000017ff0d7819 */ /* 0x000fc80000011602 */
[----:B------:R-:W-:-:S04]  /*0df0*/  LOP3.LUT R13, R13, 0xff, RZ, 0xc0, !PT ;  /* 0x000000ff0d0d7812 */ /* 0x000fc800078ec0ff */
[----:B------:R-:W-:-:S04]  /*0e00*/  IADD3 R16, PT, PT, R13, R19, RZ ;  /* 0x000000130d107210 */ /* 0x000fc80007ffe0ff */
[----:B------:R-:W-:-:S04]  /*0e10*/  IADD3 R13, PT, PT, R16, -0x1, RZ ;  /* 0xffffffff100d7810 */ /* 0x000fc80007ffe0ff */
[----:B------:R-:W-:-:S13]  /*0e20*/  ISETP.GE.U32.AND P0, PT, R13, 0xfe, PT ;  /* 0x000000fe0d00780c */ /* 0x000fda0003f06070 */
[----:B------:R-:W-:Y:S05]  /*0e30*/  @!P0 BRA `(.L_x_18) ;  /* 0x0000000000808947 */ /* 0x000fea0003800000 */
[----:B------:R-:W-:-:S13]  /*0e40*/  ISETP.GT.AND P0, PT, R16, 0xfe, PT ;  /* 0x000000fe1000780c */ /* 0x000fda0003f04270 */
[----:B------:R-:W-:Y:S05]  /*0e50*/  @P0 BRA `(.L_x_19) ;  /* 0x00000000006c0947 */ /* 0x000fea0003800000 */
[----:B------:R-:W-:-:S13]  /*0e60*/  ISETP.GE.AND P0, PT, R16, 0x1, PT ;  /* 0x000000011000780c */ /* 0x000fda0003f06270 */
[----:B------:R-:W-:Y:S05]  /*0e70*/  @P0 BRA `(.L_x_20) ;  /* 0x0000000000740947 */ /* 0x000fea0003800000 */
[----:B------:R-:W-:Y:S02]  /*0e80*/  ISETP.GE.AND P0, PT, R16, -0x18, PT ;  /* 0xffffffe81000780c */ /* 0x000fe40003f06270 */
[----:B------:R-:W-:-:S11]  /*0e90*/  LOP3.LUT R2, R2, 0x80000000, RZ, 0xc0, !PT ;  /* 0x8000000002027812 */ /* 0x000fd600078ec0ff */
[----:B------:R-:W-:Y:S05]  /*0ea0*/  @!P0 BRA `(.L_x_20) ;  /* 0x0000000000688947 */ /* 0x000fea0003800000 */
[-CC-:B------:R-:W-:Y:S01]  /*0eb0*/  FFMA.RZ R13, R15, R17.reuse, R18.reuse ;  /* 0x000000110f0d7223 */ /* 0x180fe2000000c012 */
[C---:B------:R-:W-:Y:S02]  /*0ec0*/  ISETP.NE.AND P2, PT, R16.reuse, RZ, PT ;  /* 0x000000ff1000720c */ /* 0x040fe40003f45270 */
[C---:B------:R-:W-:Y:S02]  /*0ed0*/  ISETP.NE.AND P1, PT, R16.reuse, RZ, PT ;  /* 0x000000ff1000720c */ /* 0x040fe40003f25270 */
[----:B------:R-:W-:Y:S01]  /*0ee0*/  LOP3.LUT R14, R13, 0x7fffff, RZ, 0xc0, !PT ;  /* 0x007fffff0d0e7812 */ /* 0x000fe200078ec0ff */
[CCC-:B------:R-:W-:Y:S01]  /*0ef0*/  FFMA.RP R13, R15.reuse, R17.reuse, R18.reuse ;  /* 0x000000110f0d7223 */ /* 0x1c0fe20000008012 */
[----:B------:R-:W-:Y:S01]  /*0f00*/  FFMA.RM R18, R15, R17, R18 ;  /* 0x000000110f127223 */ /* 0x000fe20000004012 */
[----:B------:R-:W-:Y:S01]  /*0f10*/  VIADD R15, R16, 0x20 ;  /* 0x00000020100f7836 */ /* 0x000fe20000000000 */
[----:B------:R-:W-:Y:S02]  /*0f20*/  LOP3.LUT R14, R14, 0x800000, RZ, 0xfc, !PT ;  /* 0x008000000e0e7812 */ /* 0x000fe400078efcff */
[----:B------:R-:W-:-:S02]  /*0f30*/  IADD3 R16, PT, PT, -R16, RZ, RZ ;  /* 0x000000ff10107210 */ /* 0x000fc40007ffe1ff */
[----:B------:R-:W-:Y:S02]  /*0f40*/  SHF.L.U32 R15, R14, R15, RZ ;  /* 0x0000000f0e0f7219 */ /* 0x000fe400000006ff */
[----:B------:R-:W-:Y:S02]  /*0f50*/  FSETP.NEU.FTZ.AND P0, PT, R13, R18, PT ;  /* 0x000000120d00720b */ /* 0x000fe40003f1d000 */
[----:B------:R-:W-:Y:S02]  /*0f60*/  SEL R13, R16, RZ, P2 ;  /* 0x000000ff100d7207 */ /* 0x000fe40001000000 */
[----:B------:R-:W-:Y:S02]  /*0f70*/  ISETP.NE.AND P1, PT, R15, RZ, P1 ;  /* 0x000000ff0f00720c */ /* 0x000fe40000f25270 */
[----:B------:R-:W-:Y:S02]  /*0f80*/  SHF.R.U32.HI R13, RZ, R13, R14 ;  /* 0x0000000dff0d7219 */ /* 0x000fe4000001160e */
[----:B------:R-:W-:-:S02]  /*0f90*/  PLOP3.LUT P0, PT, P0, P1, PT, 0xf8, 0x8f ;  /* 0x00000000008f781c */ /* 0x000fc40000703f70 */
[----:B------:R-:W-:Y:S02]  /*0fa0*/  SHF.R.U32.HI R15, RZ, 0x1, R13 ;  /* 0x00000001ff0f7819 */ /* 0x000fe4000001160d */
[----:B------:R-:W-:-:S04]  /*0fb0*/  SEL R14, RZ, 0x1, !P0 ;  /* 0x00000001ff0e7807 */ /* 0x000fc80004000000 */
[----:B------:R-:W-:-:S04]  /*0fc0*/  LOP3.LUT R14, R14, 0x1, R15, 0xf8, !PT ;  /* 0x000000010e0e7812 */ /* 0x000fc800078ef80f */
[----:B------:R-:W-:-:S04]  /*0fd0*/  LOP3.LUT R14, R14, R13, RZ, 0xc0, !PT ;  /* 0x0000000d0e0e7212 */ /* 0x000fc800078ec0ff */
[----:B------:R-:W-:-:S04]  /*0fe0*/  IADD3 R15, PT, PT, R15, R14, RZ ;  /* 0x0000000e0f0f7210 */ /* 0x000fc80007ffe0ff */
[----:B------:R-:W-:Y:S01]  /*0ff0*/  LOP3.LUT R2, R15, R2, RZ, 0xfc, !PT ;  /* 0x000000020f027212 */ /* 0x000fe200078efcff */
[----:B------:R-:W-:Y:S06]  /*1000*/  BRA `(.L_x_20) ;  /* 0x0000000000107947 */ /* 0x000fec0003800000 */
.L_x_19:
[----:B------:R-:W-:-:S04]  /*1010*/  LOP3.LUT R2, R2, 0x80000000, RZ, 0xc0, !PT ;  /* 0x8000000002027812 */ /* 0x000fc800078ec0ff */
[----:B------:R-:W-:Y:S01]  /*1020*/  LOP3.LUT R2, R2, 0x7f800000, RZ, 0xfc, !PT ;  /* 0x7f80000002027812 */ /* 0x000fe200078efcff */
[----:B------:R-:W-:Y:S06]  /*1030*/  BRA `(.L_x_20) ;  /* 0x0000000000047947 */ /* 0x000fec0003800000 */
.L_x_18:
[----:B------:R-:W-:-:S07]  /*1040*/  LEA R2, R19, R2, 0x17 ;  /* 0x0000000213027211 */ /* 0x000fce00078eb8ff */
.L_x_20:
[----:B------:R-:W-:Y:S05]  /*1050*/  BSYNC.RECONVERGENT B2 ;  /* 0x0000000000027941 */ /* 0x000fea0003800200 */
.L_x_17:
[----:B------:R-:W-:Y:S05]  /*1060*/  BRA `(.L_x_21) ;  /* 0x0000000000207947 */ /* 0x000fea0003800000 */
.L_x_16:
[----:B------:R-:W-:-:S04]  /*1070*/  LOP3.LUT R2, R15, 0x80000000, R2, 0x48, !PT ;  /* 0x800000000f027812 */ /* 0x000fc800078e4802 */
[----:B------:R-:W-:Y:S01]  /*1080*/  LOP3.LUT R2, R2, 0x7f800000, RZ, 0xfc, !PT ;  /* 0x7f80000002027812 */ /* 0x000fe200078efcff */
[----:B------:R-:W-:Y:S06]  /*1090*/  BRA `(.L_x_21) ;  /* 0x0000000000147947 */ /* 0x000fec0003800000 */
.L_x_15:
[----:B------:R-:W-:Y:S01]  /*10a0*/  LOP3.LUT R2, R15, 0x80000000, R2, 0x48, !PT ;  /* 0x800000000f027812 */ /* 0x000fe200078e4802 */
[----:B------:R-:W-:Y:S06]  /*10b0*/  BRA `(.L_x_21) ;  /* 0x00000000000c7947 */ /* 0x000fec0003800000 */
.L_x_14:
[----:B------:R-:W0:Y:S01]  /*10c0*/  MUFU.RSQ R2, -QNAN ;  /* 0xffc0000000027908 */ /* 0x000e220000001400 */
[----:B------:R-:W-:Y:S05]  /*10d0*/  BRA `(.L_x_21) ;  /* 0x0000000000047947 */ /* 0x000fea0003800000 */
.L_x_13:
[----:B------:R-:W-:-:S07]  /*10e0*/  FADD.FTZ R2, R2, R3 ;  /* 0x0000000302027221 */ /* 0x000fce0000010000 */
.L_x_21:
[----:B------:R-:W-:Y:S05]  /*10f0*/  BSYNC.RECONVERGENT B1 ;  /* 0x0000000000017941 */ /* 0x000fea0003800200 */
.L_x_11:
[----:B------:R-:W-:-:S04]  /*1100*/  HFMA2 R13, -RZ, RZ, 0, 0 ;  /* 0x00000000ff0d7431 */ /* 0x000fc800000001ff */
[----:B0-----:R-:W-:Y:S05]  /*1110*/  RET.REL.NODEC R12 `(_Z19aproximateValuesGPUPfS_S_i) ;  /* 0xffffffec0cb87950 */ /* 0x001fea0003c3ffff */
.L_x_22:
[----:B------:R-:W-:-:S00]  /*1120*/  BRA `(.L_x_22) ;  /* 0xfffffffc00fc7947 */ /* 0x000fc0000383ffff */
[----:B------:R-:W-:-:S00]  /*1130*/  NOP ;  /* 0x0000000000007918 */ /* 0x000fc00000000000 */
        /* <DEDUP_REMOVED lines=12> */
.L_x_23:


//--------------------- .nv.shared.reserved.0     --------------------------
	.section	.nv.shared.reserved.0,"aw",@nobits
	.weak		__nv_reservedSMEM_offset_0_alias
	.size		__nv_reservedSMEM_offset_0_alias, 0, 64
	.other		__nv_reservedSMEM_offset_0_alias,@"STO_CUDA_RESERVED_SHARED STV_DEFAULT"
__nv_reservedSMEM_offset_0_alias:
	.zero		0
	.zero		64


//--------------------- .nv.constant0._Z19aproximateValuesGPUPfS_S_i --------------------------
	.section	.nv.constant0._Z19aproximateValuesGPUPfS_S_i,"a",@progbits
	.sectionflags	@""
	.align	4
.nv.constant0._Z19aproximateValuesGPUPfS_S_i:
	.zero		924


//--------------------- SYMBOLS --------------------------

	.type		.nv.reservedSmem.offset0,@object
	.size		.nv.reservedSmem.offset0,0x4
